//
// Generated by NVIDIA NVVM Compiler
//
// Compiler Build ID: CL-36424714
// Cuda compilation tools, release 13.0, V13.0.88
// Based on NVVM 20.0.0
//

.version 9.0
.target sm_100
.address_size 64

	// .globl	_Z15testLutValues1DyPfS_
.const .align 4 .u32 c_positions;

.visible .entry _Z15testLutValues1DyPfS_(
	.param .u64 _Z15testLutValues1DyPfS__param_0,
	.param .u64 .ptr .align 1 _Z15testLutValues1DyPfS__param_1,
	.param .u64 .ptr .align 1 _Z15testLutValues1DyPfS__param_2
)
{
	.reg .pred 	%p<2>;
	.reg .b32 	%r<9>;
	.reg .b32 	%f<6>;
	.reg .b64 	%rd<9>;

	ld.param.u64 	%rd2, [_Z15testLutValues1DyPfS__param_0];
	ld.param.u64 	%rd3, [_Z15testLutValues1DyPfS__param_1];
	ld.param.u64 	%rd4, [_Z15testLutValues1DyPfS__param_2];
	cvta.to.global.u64 	%rd1, %rd4;
	mov.u32 	%r2, %tid.x;
	mov.u32 	%r3, %ctaid.x;
	mov.u32 	%r4, %ntid.x;
	mov.u32 	%r5, %ctaid.y;
	mov.u32 	%r6, %nctaid.x;
	mad.lo.s32 	%r7, %r6, %r5, %r3;
	mad.lo.s32 	%r1, %r7, %r4, %r2;
	ld.const.u32 	%r8, [c_positions];
	setp.ge.u32 	%p1, %r1, %r8;
	@%p1 bra 	$L__BB0_2;
	cvta.to.global.u64 	%rd5, %rd3;
	mul.wide.u32 	%rd6, %r1, 4;
	add.s64 	%rd7, %rd1, %rd6;
	ld.global.f32 	%f1, [%rd7];
	tex.1d.v4.f32.f32 	{%f2, %f3, %f4, %f5}, [%rd2, {%f1}];
	add.s64 	%rd8, %rd5, %rd6;
	st.global.f32 	[%rd8], %f2;
$L__BB0_2:
	ret;

}
	// .globl	_Z15testLutValues2DyPfS_S_
.visible .entry _Z15testLutValues2DyPfS_S_(
	.param .u64 _Z15testLutValues2DyPfS_S__param_0,
	.param .u64 .ptr .align 1 _Z15testLutValues2DyPfS_S__param_1,
	.param .u64 .ptr .align 1 _Z15testLutValues2DyPfS_S__param_2,
	.param .u64 .ptr .align 1 _Z15testLutValues2DyPfS_S__param_3
)
{
	.reg .pred 	%p<2>;
	.reg .b32 	%r<9>;
	.reg .b32 	%f<7>;
	.reg .b64 	%rd<12>;

	ld.param.u64 	%rd1, [_Z15testLutValues2DyPfS_S__param_0];
	ld.param.u64 	%rd2, [_Z15testLutValues2DyPfS_S__param_1];
	ld.param.u64 	%rd3, [_Z15testLutValues2DyPfS_S__param_2];
	ld.param.u64 	%rd4, [_Z15testLutValues2DyPfS_S__param_3];
	mov.u32 	%r2, %tid.x;
	mov.u32 	%r3, %ctaid.x;
	mov.u32 	%r4, %ntid.x;
	mov.u32 	%r5, %ctaid.y;
	mov.u32 	%r6, %nctaid.x;
	mad.lo.s32 	%r7, %r6, %r5, %r3;
	mad.lo.s32 	%r1, %r7, %r4, %r2;
	ld.const.u32 	%r8, [c_positions];
	setp.ge.u32 	%p1, %r1, %r8;
	@%p1 bra 	$L__BB1_2;
	cvta.to.global.u64 	%rd5, %rd3;
	cvta.to.global.u64 	%rd6, %rd4;
	cvta.to.global.u64 	%rd7, %rd2;
	mul.wide.u32 	%rd8, %r1, 4;
	add.s64 	%rd9, %rd5, %rd8;
	ld.global.f32 	%f1, [%rd9];
	add.s64 	%rd10, %rd6, %rd8;
	ld.global.f32 	%f2, [%rd10];
	tex.2d.v4.f32.f32 	{%f3, %f4, %f5, %f6}, [%rd1, {%f1, %f2}];
	add.s64 	%rd11, %rd7, %rd8;
	st.global.f32 	[%rd11], %f3;
$L__BB1_2:
	ret;

}


// ===== COMPILED SASS (sm_100) =====

	.target	sm_100

	.elftype	@"ET_EXEC"


//--------------------- .note.nv.tkinfo           --------------------------
	.section	.note.nv.tkinfo,"",@"SHT_NOTE"
	.sectionflags	@"SHF_NOTE_NV_TKINFO"
	.tkinfo
        /*0018*/ 	.word	0x00000002
        /*0030*/ 	.string	""
        /*0030*/ 	.string	"ptxas"
        /*0030*/ 	.string	"Cuda compilation tools, release 13.0, V13.0.88"
        /*0030*/ 	.string	"Build cuda_13.0.r13.0/compiler.36424714_0"
        /*0030*/ 	.string	"-arch sm_100 -m 64 "



//--------------------- .note.nv.cuinfo           --------------------------
	.section	.note.nv.cuinfo,"",@"SHT_NOTE"
	.sectionflags	@"SHF_NOTE_NV_CUINFO"
        /*0018*/ 	.short	0x0002
        /*001a*/ 	.short	0x0064
        /*001c*/ 	.short	0x0082
	.zero		2


//--------------------- .nv.info                  --------------------------
	.section	.nv.info,"",@"SHT_CUDA_INFO"
	.align	4


	//----- nvinfo : EIATTR_REGCOUNT
	.align		4
        /*0000*/ 	.byte	0x04, 0x2f
        /*0002*/ 	.short	(.L_2 - .L_1)
	.align		4
.L_1:
        /*0004*/ 	.word	index@(_Z15testLutValues1DyPfS_)
        /*0008*/ 	.word	0x0000000c


	//----- nvinfo : EIATTR_FRAME_SIZE
	.align		4
.L_2:
        /*000c*/ 	.byte	0x04, 0x11
        /*000e*/ 	.short	(.L_4 - .L_3)
	.align		4
.L_3:
        /*0010*/ 	.word	index@(_Z15testLutValues1DyPfS_)
        /*0014*/ 	.word	0x00000000


	//----- nvinfo : EIATTR_REGCOUNT
	.align		4
.L_4:
        /*0018*/ 	.byte	0x04, 0x2f
        /*001a*/ 	.short	(.L_6 - .L_5)
	.align		4
.L_5:
        /*001c*/ 	.word	index@(_Z15testLutValues2DyPfS_S_)
        /*0020*/ 	.word	0x0000000e


	//----- nvinfo : EIATTR_FRAME_SIZE
	.align		4
.L_6:
        /*0024*/ 	.byte	0x04, 0x11
        /*0026*/ 	.short	(.L_8 - .L_7)
	.align		4
.L_7:
        /*0028*/ 	.word	index@(_Z15testLutValues2DyPfS_S_)
        /*002c*/ 	.word	0x00000000


	//----- nvinfo : EIATTR_MIN_STACK_SIZE
	.align		4
.L_8:
        /*0030*/ 	.byte	0x04, 0x12
        /*0032*/ 	.short	(.L_10 - .L_9)
	.align		4
.L_9:
        /*0034*/ 	.word	index@(_Z15testLutValues2DyPfS_S_)
        /*0038*/ 	.word	0x00000000


	//----- nvinfo : EIATTR_MIN_STACK_SIZE
	.align		4
.L_10:
        /*003c*/ 	.byte	0x04, 0x12
        /*003e*/ 	.short	(.L_12 - .L_11)
	.align		4
.L_11:
        /*0040*/ 	.word	index@(_Z15testLutValues1DyPfS_)
        /*0044*/ 	.word	0x00000000
.L_12:


//--------------------- .nv.compat                --------------------------
	.section	.nv.compat,"",@"SHT_CUDA_COMPAT_INFO"
	.align	4
        /*0000*/ 	.byte	0x02, 0x09, 0x00, 0x00, 0x02, 0x02, 0x02, 0x00, 0x02, 0x05, 0x05, 0x00, 0x03, 0x07, 0x01, 0x01
        /*0010*/ 	.byte	0x02, 0x03, 0x00, 0x00, 0x02, 0x06, 0x01, 0x00, 0x04, 0x0b, 0x08, 0x00, 0x09, 0x00, 0x00, 0x00
        /*0020*/ 	.byte	0x00, 0x00, 0x00, 0x00


//--------------------- .nv.info._Z15testLutValues2DyPfS_S_ --------------------------
	.section	.nv.info._Z15testLutValues2DyPfS_S_,"",@"SHT_CUDA_INFO"
	.sectionflags	@""
	.align	4


	//----- nvinfo : EIATTR_CUDA_API_VERSION
	.align		4
        /*0000*/ 	.byte	0x04, 0x37
        /*0002*/ 	.short	(.L_14 - .L_13)
.L_13:
        /*0004*/ 	.word	0x00000082


	//----- nvinfo : EIATTR_KPARAM_INFO
	.align		4
.L_14:
        /*0008*/ 	.byte	0x04, 0x17
        /*000a*/ 	.short	(.L_16 - .L_15)
.L_15:
        /*000c*/ 	.word	0x00000000
        /*0010*/ 	.short	0x0003
        /*0012*/ 	.short	0x0018
        /*0014*/ 	.byte	0x00, 0xf5, 0x21, 0x00


	//----- nvinfo : EIATTR_KPARAM_INFO
	.align		4
.L_16:
        /*0018*/ 	.byte	0x04, 0x17
        /*001a*/ 	.short	(.L_18 - .L_17)
.L_17:
        /*001c*/ 	.word	0x00000000
        /*0020*/ 	.short	0x0002
        /*0022*/ 	.short	0x0010
        /*0024*/ 	.byte	0x00, 0xf5, 0x21, 0x00


	//----- nvinfo : EIATTR_KPARAM_INFO
	.align		4
.L_18:
        /*0028*/ 	.byte	0x04, 0x17
        /*002a*/ 	.short	(.L_20 - .L_19)
.L_19:
        /*002c*/ 	.word	0x00000000
        /*0030*/ 	.short	0x0001
        /*0032*/ 	.short	0x0008
        /*0034*/ 	.byte	0x00, 0xf5, 0x21, 0x00


	//----- nvinfo : EIATTR_KPARAM_INFO
	.align		4
.L_20:
        /*0038*/ 	.byte	0x04, 0x17
        /*003a*/ 	.short	(.L_22 - .L_21)
.L_21:
        /*003c*/ 	.word	0x00000000
        /*0040*/ 	.short	0x0000
        /*0042*/ 	.short	0x0000
        /*0044*/ 	.byte	0x00, 0xf0, 0x21, 0x00


	//----- nvinfo : EIATTR_SPARSE_MMA_MASK
	.align		4
.L_22:
        /*0048*/ 	.byte	0x03, 0x50
        /*004a*/ 	.short	0x0000


	//----- nvinfo : EIATTR_MAXREG_COUNT
	.align		4
        /*004c*/ 	.byte	0x03, 0x1b
        /*004e*/ 	.short	0x00ff


	//----- nvinfo : EIATTR_MERCURY_ISA_VERSION
	.align		4
        /*0050*/ 	.byte	0x03, 0x5f
        /*0052*/ 	.short	0x0101


	//----- nvinfo : EIATTR_VRC_CTA_INIT_COUNT
	.align		4
        /*0054*/ 	.byte	0x02, 0x4a
	.zero		1
	.zero		1


	//----- nvinfo : EIATTR_EXIT_INSTR_OFFSETS
	.align		4
        /*0058*/ 	.byte	0x04, 0x1c
        /*005a*/ 	.short	(.L_24 - .L_23)


	//   ....[0]....
.L_23:
        /*005c*/ 	.word	0x000000a0


	//   ....[1]....
        /*0060*/ 	.word	0x00000190


	//----- nvinfo : EIATTR_CBANK_PARAM_SIZE
	.align		4
.L_24:
        /*0064*/ 	.byte	0x03, 0x19
        /*0066*/ 	.short	0x0020


	//----- nvinfo : EIATTR_PARAM_CBANK
	.align		4
        /*0068*/ 	.byte	0x04, 0x0a
        /*006a*/ 	.short	(.L_26 - .L_25)
	.align		4
.L_25:
        /*006c*/ 	.word	index@(.nv.constant0._Z15testLutValues2DyPfS_S_)
        /*0070*/ 	.short	0x0380
        /*0072*/ 	.short	0x0020


	//----- nvinfo : EIATTR_SW_WAR
	.align		4
.L_26:
        /*0074*/ 	.byte	0x04, 0x36
        /*0076*/ 	.short	(.L_28 - .L_27)
.L_27:
        /*0078*/ 	.word	0x00000008
.L_28:


//--------------------- .nv.info._Z15testLutValues1DyPfS_ --------------------------
	.section	.nv.info._Z15testLutValues1DyPfS_,"",@"SHT_CUDA_INFO"
	.sectionflags	@""
	.align	4


	//----- nvinfo : EIATTR_CUDA_API_VERSION
	.align		4
        /*0000*/ 	.byte	0x04, 0x37
        /*0002*/ 	.short	(.L_30 - .L_29)
.L_29:
        /*0004*/ 	.word	0x00000082


	//----- nvinfo : EIATTR_KPARAM_INFO
	.align		4
.L_30:
        /*0008*/ 	.byte	0x04, 0x17
        /*000a*/ 	.short	(.L_32 - .L_31)
.L_31:
        /*000c*/ 	.word	0x00000000
        /*0010*/ 	.short	0x0002
        /*0012*/ 	.short	0x0010
        /*0014*/ 	.byte	0x00, 0xf5, 0x21, 0x00


	//----- nvinfo : EIATTR_KPARAM_INFO
	.align		4
.L_32:
        /*0018*/ 	.byte	0x04, 0x17
        /*001a*/ 	.short	(.L_34 - .L_33)
.L_33:
        /*001c*/ 	.word	0x00000000
        /*0020*/ 	.short	0x0001
        /*0022*/ 	.short	0x0008
        /*0024*/ 	.byte	0x00, 0xf5, 0x21, 0x00


	//----- nvinfo : EIATTR_KPARAM_INFO
	.align		4
.L_34:
        /*0028*/ 	.byte	0x04, 0x17
        /*002a*/ 	.short	(.L_36 - .L_35)
.L_35:
        /*002c*/ 	.word	0x00000000
        /*0030*/ 	.short	0x0000
        /*0032*/ 	.short	0x0000
        /*0034*/ 	.byte	0x00, 0xf0, 0x21, 0x00


	//----- nvinfo : EIATTR_SPARSE_MMA_MASK
	.align		4
.L_36:
        /*0038*/ 	.byte	0x03, 0x50
        /*003a*/ 	.short	0x0000


	//----- nvinfo : EIATTR_MAXREG_COUNT
	.align		4
        /*003c*/ 	.byte	0x03, 0x1b
        /*003e*/ 	.short	0x00ff


	//----- nvinfo : EIATTR_MERCURY_ISA_VERSION
	.align		4
        /*0040*/ 	.byte	0x03, 0x5f
        /*0042*/ 	.short	0x0101


	//----- nvinfo : EIATTR_VRC_CTA_INIT_COUNT
	.align		4
        /*0044*/ 	.byte	0x02, 0x4a
	.zero		1
	.zero		1


	//----- nvinfo : EIATTR_EXIT_INSTR_OFFSETS
	.align		4
        /*0048*/ 	.byte	0x04, 0x1c
        /*004a*/ 	.short	(.L_38 - .L_37)


	//   ....[0]....
.L_37:
        /*004c*/ 	.word	0x000000a0


	//   ....[1]....
        /*0050*/ 	.word	0x00000170


	//----- nvinfo : EIATTR_CBANK_PARAM_SIZE
	.align		4
.L_38:
        /*0054*/ 	.byte	0x03, 0x19
        /*0056*/ 	.short	0x0018


	//----- nvinfo : EIATTR_PARAM_CBANK
	.align		4
        /*0058*/ 	.byte	0x04, 0x0a
        /*005a*/ 	.short	(.L_40 - .L_39)
	.align		4
.L_39:
        /*005c*/ 	.word	index@(.nv.constant0._Z15testLutValues1DyPfS_)
        /*0060*/ 	.short	0x0380
        /*0062*/ 	.short	0x0018


	//----- nvinfo : EIATTR_SW_WAR
	.align		4
.L_40:
        /*0064*/ 	.byte	0x04, 0x36
        /*0066*/ 	.short	(.L_42 - .L_41)
.L_41:
        /*0068*/ 	.word	0x00000008
.L_42:


//--------------------- .nv.callgraph             --------------------------
	.section	.nv.callgraph,"",@"SHT_CUDA_CALLGRAPH"
	.align	4
	.sectionentsize	8
	.align		4
        /*0000*/ 	.word	0x00000000
	.align		4
        /*0004*/ 	.word	0xffffffff
	.align		4
        /*0008*/ 	.word	0x00000000
	.align		4
        /*000c*/ 	.word	0xfffffffe
	.align		4
        /*0010*/ 	.word	0x00000000
	.align		4
        /*0014*/ 	.word	0xfffffffd
	.align		4
        /*0018*/ 	.word	0x00000000
	.align		4
        /*001c*/ 	.word	0xfffffffc


//--------------------- .nv.constant3             --------------------------
	.section	.nv.constant3,"a",@progbits
	.align	4
.nv.constant3:
	.type		c_positions,@object
	.size		c_positions,(.L_0 - c_positions)
c_positions:
	.zero		4
.L_0:


//--------------------- .text._Z15testLutValues2DyPfS_S_ --------------------------
	.section	.text._Z15testLutValues2DyPfS_S_,"ax",@progbits
	.align	128
        .global         _Z15testLutValues2DyPfS_S_
        .type           _Z15testLutValues2DyPfS_S_,@function
        .size           _Z15testLutValues2DyPfS_S_,(.L_x_2 - _Z15testLutValues2DyPfS_S_)
        .other          _Z15testLutValues2DyPfS_S_,@"STO_CUDA_ENTRY STV_DEFAULT"
_Z15testLutValues2DyPfS_S_:
.text._Z15testLutValues2DyPfS_S_:
[----:B------:R-:W-:Y:S01]  /*0000*/  LDC R1, c[0x0][0x37c] ;  /* 0x0000df00ff017b82 */ /* 0x000fe20000000800 */
[----:B------:R-:W0:Y:S01]  /*0010*/  S2R R0, SR_CTAID.Y ;  /* 0x0000000000007919 */ /* 0x000e220000002600 */
[----:B------:R-:W1:Y:S06]  /*0020*/  LDCU UR5, c[0x0][0x360] ;  /* 0x00006c00ff0577ac */ /* 0x000e6c0008000800 */
[----:B------:R-:W0:Y:S01]  /*0030*/  S2UR UR4, SR_CTAID.X ;  /* 0x00000000000479c3 */ /* 0x000e220000002500 */
[----:B------:R-:W1:Y:S01]  /*0040*/  S2R R9, SR_TID.X ;  /* 0x0000000000097919 */ /* 0x000e620000002100 */
[----:B------:R-:W2:Y:S06]  /*0050*/  LDCU UR6, c[0x3][URZ] ;  /* 0x00c00000ff0677ac */ /* 0x000eac0008000800 */
[----:B------:R-:W0:Y:S02]  /*0060*/  LDC R3, c[0x0][0x370] ;  /* 0x0000dc00ff037b82 */ /* 0x000e240000000800 */
[----:B0-----:R-:W-:-:S04]  /*0070*/  IMAD R0, R0, R3, UR4 ;  /* 0x0000000400007e24 */ /* 0x001fc8000f8e0203 */
[----:B-1----:R-:W-:-:S05]  /*0080*/  IMAD R9, R0, UR5, R9 ;  /* 0x0000000500097c24 */ /* 0x002fca000f8e0209 */
[----:B--2---:R-:W-:-:S13]  /*0090*/  ISETP.GE.U32.AND P0, PT, R9, UR6, PT ;  /* 0x0000000609007c0c */ /* 0x004fda000bf06070 */
[----:B------:R-:W-:Y:S05]  /*00a0*/  @P0 EXIT ;  /* 0x000000000000094d */ /* 0x000fea0003800000 */
[----:B------:R-:W0:Y:S01]  /*00b0*/  LDC.64 R2, c[0x0][0x390] ;  /* 0x0000e400ff027b82 */ /* 0x000e220000000a00 */
[----:B------:R-:W1:Y:S07]  /*00c0*/  LDCU.64 UR6, c[0x0][0x358] ;  /* 0x00006b00ff0677ac */ /* 0x000e6e0008000a00 */
[----:B------:R-:W2:Y:S01]  /*00d0*/  LDC.64 R4, c[0x0][0x398] ;  /* 0x0000e600ff047b82 */ /* 0x000ea20000000a00 */
[----:B0-----:R-:W-:-:S05]  /*00e0*/  IMAD.WIDE.U32 R2, R9, 0x4, R2 ;  /* 0x0000000409027825 */ /* 0x001fca00078e0002 */
[----:B-1----:R-:W3:Y:S01]  /*00f0*/  LDG.E R10, desc[UR6][R2.64] ;  /* 0x00000006020a7981 */ /* 0x002ee2000c1e1900 */
[----:B--2---:R-:W-:-:S05]  /*0100*/  IMAD.WIDE.U32 R4, R9, 0x4, R4 ;  /* 0x0000000409047825 */ /* 0x004fca00078e0004 */
[----:B------:R-:W3:Y:S01]  /*0110*/  LDG.E R11, desc[UR6][R4.64] ;  /* 0x00000006040b7981 */ /* 0x000ee2000c1e1900 */
[----:B------:R-:W3:Y:S01]  /*0120*/  LDCU UR4, c[0x0][0x380] ;  /* 0x00007000ff0477ac */ /* 0x000ee20008000800 */
[----:B------:R-:W-:Y:S01]  /*0130*/  HFMA2 R0, -RZ, RZ, -3, 0 ;  /* 0xc2000000ff007431 */ /* 0x000fe200000001ff */
[----:B------:R-:W-:-:S03]  /*0140*/  UMOV UR5, URZ ;  /* 0x000000ff00057c82 */ /* 0x000fc60008000000 */
[----:B---3--:R-:W5:Y:S01]  /*0150*/  TEX.LL RZ, R11, R10, R0, UR4, 2D, 0x1 ;  /* 0x28ff04000a0b7f60 */ /* 0x008f6200089e01ff */
[----:B------:R-:W0:Y:S02]  /*0160*/  LDC.64 R6, c[0x0][0x388] ;  /* 0x0000e200ff067b82 */ /* 0x000e240000000a00 */
[----:B0-----:R-:W-:-:S05]  /*0170*/  IMAD.WIDE.U32 R6, R9, 0x4, R6 ;  /* 0x0000000409067825 */ /* 0x001fca00078e0006 */
[----:B-----5:R-:W-:Y:S01]  /*0180*/  STG.E desc[UR6][R6.64], R11 ;  /* 0x0000000b06007986 */ /* 0x020fe2000c101906 */
[----:B------:R-:W-:Y:S05]  /*0190*/  EXIT ;  /* 0x000000000000794d */ /* 0x000fea0003800000 */
.L_x_0:
[----:B------:R-:W-:-:S00]  /*01a0*/  BRA `(.L_x_0) ;  /* 0xfffffffc00fc7947 */ /* 0x000fc0000383ffff */
[----:B------:R-:W-:-:S00]  /*01b0*/  NOP ;  /* 0x0000000000007918 */ /* 0x000fc00000000000 */
        /* <DEDUP_REMOVED lines=12> */
.L_x_2:


//--------------------- .text._Z15testLutValues1DyPfS_ --------------------------
	.section	.text._Z15testLutValues1DyPfS_,"ax",@progbits
	.align	128
        .global         _Z15testLutValues1DyPfS_
        .type           _Z15testLutValues1DyPfS_,@function
        .size           _Z15testLutValues1DyPfS_,(.L_x_3 - _Z15testLutValues1DyPfS_)
        .other          _Z15testLutValues1DyPfS_,@"STO_CUDA_ENTRY STV_DEFAULT"
_Z15testLutValues1DyPfS_:
.text._Z15testLutValues1DyPfS_:
        /* <DEDUP_REMOVED lines=12> */
[----:B------:R-:W1:Y:S01]  /*00c0*/  LDCU.64 UR6, c[0x0][0x358] ;  /* 0x00006b00ff0677ac */ /* 0x000e620008000a00 */
[----:B0-----:R-:W-:-:S05]  /*00d0*/  IMAD.WIDE.U32 R2, R7, 0x4, R2 ;  /* 0x0000000407027825 */ /* 0x001fca00078e0002 */
[----:B-1----:R-:W2:Y:S01]  /*00e0*/  LDG.E R8, desc[UR6][R2.64] ;  /* 0x0000000602087981 */ /* 0x002ea2000c1e1900 */
[----:B------:R-:W2:Y:S01]  /*00f0*/  LDCU UR4, c[0x0][0x380] ;  /* 0x00007000ff0477ac */ /* 0x000ea20008000800 */
[----:B------:R-:W-:Y:S01]  /*0100*/  HFMA2 R0, -RZ, RZ, -3, 0 ;  /* 0xc2000000ff007431 */ /* 0x000fe200000001ff */
[----:B------:R-:W-:Y:S01]  /*0110*/  MOV R9, RZ ;  /* 0x000000ff00097202 */ /* 0x000fe20000000f00 */
[----:B------:R-:W-:-:S05]  /*0120*/  UMOV UR5, URZ ;  /* 0x000000ff00057c82 */ /* 0x000fca0008000000 */
[----:B--2---:R-:W5:Y:S01]  /*0130*/  TEX.LL RZ, R9, R8, R0, UR4, 2D, 0x1 ;  /* 0x28ff040008097f60 */ /* 0x004f6200089e01ff */
[----:B------:R-:W0:Y:S02]  /*0140*/  LDC.64 R4, c[0x0][0x388] ;  /* 0x0000e200ff047b82 */ /* 0x000e240000000a00 */
[----:B0-----:R-:W-:-:S05]  /*0150*/  IMAD.WIDE.U32 R4, R7, 0x4, R4 ;  /* 0x0000000407047825 */ /* 0x001fca00078e0004 */
[----:B-----5:R-:W-:Y:S01]  /*0160*/  STG.E desc[UR6][R4.64], R9 ;  /* 0x0000000904007986 */ /* 0x020fe2000c101906 */
[----:B------:R-:W-:Y:S05]  /*0170*/  EXIT ;  /* 0x000000000000794d */ /* 0x000fea0003800000 */
.L_x_1:
        /* <DEDUP_REMOVED lines=16> */
.L_x_3:


//--------------------- .nv.shared.reserved.0     --------------------------
	.section	.nv.shared.reserved.0,"aw",@nobits
	.weak		__nv_reservedSMEM_offset_0_alias
	.size		__nv_reservedSMEM_offset_0_alias, 0, 64
	.other		__nv_reservedSMEM_offset_0_alias,@"STO_CUDA_RESERVED_SHARED STV_DEFAULT"
__nv_reservedSMEM_offset_0_alias:
	.zero		0
	.zero		64


//--------------------- .nv.constant0._Z15testLutValues2DyPfS_S_ --------------------------
	.section	.nv.constant0._Z15testLutValues2DyPfS_S_,"a",@progbits
	.sectionflags	@""
	.align	4
.nv.constant0._Z15testLutValues2DyPfS_S_:
	.zero		928


//--------------------- .nv.constant0._Z15testLutValues1DyPfS_ --------------------------
	.section	.nv.constant0._Z15testLutValues1DyPfS_,"a",@progbits
	.sectionflags	@""
	.align	4
.nv.constant0._Z15testLutValues1DyPfS_:
	.zero		920


//--------------------- SYMBOLS --------------------------

	.type		.nv.reservedSmem.offset0,@object
	.size		.nv.reservedSmem.offset0,0x4
